//
// Generated by NVIDIA NVVM Compiler
//
// Compiler Build ID: CL-36424714
// Cuda compilation tools, release 13.0, V13.0.88
// Based on NVVM 20.0.0
//

.version 9.0
.target sm_100
.address_size 64

	// .globl	_Z6runGPUPfPiS0_S0_S0_S_S_ii

.visible .entry _Z6runGPUPfPiS0_S0_S0_S_S_ii(
	.param .u64 .ptr .align 1 _Z6runGPUPfPiS0_S0_S0_S_S_ii_param_0,
	.param .u64 .ptr .align 1 _Z6runGPUPfPiS0_S0_S0_S_S_ii_param_1,
	.param .u64 .ptr .align 1 _Z6runGPUPfPiS0_S0_S0_S_S_ii_param_2,
	.param .u64 .ptr .align 1 _Z6runGPUPfPiS0_S0_S0_S_S_ii_param_3,
	.param .u64 .ptr .align 1 _Z6runGPUPfPiS0_S0_S0_S_S_ii_param_4,
	.param .u64 .ptr .align 1 _Z6runGPUPfPiS0_S0_S0_S_S_ii_param_5,
	.param .u64 .ptr .align 1 _Z6runGPUPfPiS0_S0_S0_S_S_ii_param_6,
	.param .u32 _Z6runGPUPfPiS0_S0_S0_S_S_ii_param_7,
	.param .u32 _Z6runGPUPfPiS0_S0_S0_S_S_ii_param_8
)
{
	.reg .pred 	%p<2>;
	.reg .b32 	%r<12>;
	.reg .b32 	%f<21>;
	.reg .b64 	%rd<20>;

	ld.param.u64 	%rd1, [_Z6runGPUPfPiS0_S0_S0_S_S_ii_param_0];
	ld.param.u64 	%rd2, [_Z6runGPUPfPiS0_S0_S0_S_S_ii_param_1];
	ld.param.u64 	%rd3, [_Z6runGPUPfPiS0_S0_S0_S_S_ii_param_2];
	ld.param.u64 	%rd4, [_Z6runGPUPfPiS0_S0_S0_S_S_ii_param_5];
	ld.param.u64 	%rd5, [_Z6runGPUPfPiS0_S0_S0_S_S_ii_param_6];
	ld.param.u32 	%r2, [_Z6runGPUPfPiS0_S0_S0_S_S_ii_param_7];
	ld.param.u32 	%r3, [_Z6runGPUPfPiS0_S0_S0_S_S_ii_param_8];
	mov.u32 	%r4, %ctaid.x;
	mov.u32 	%r5, %ntid.x;
	mov.u32 	%r6, %tid.x;
	mad.lo.s32 	%r7, %r4, %r5, %r6;
	add.s32 	%r1, %r7, %r2;
	setp.ge.s32 	%p1, %r1, %r3;
	@%p1 bra 	$L__BB0_2;
	cvta.to.global.u64 	%rd6, %rd2;
	cvta.to.global.u64 	%rd7, %rd3;
	cvta.to.global.u64 	%rd8, %rd4;
	cvta.to.global.u64 	%rd9, %rd1;
	cvta.to.global.u64 	%rd10, %rd5;
	mul.wide.s32 	%rd11, %r1, 4;
	add.s64 	%rd12, %rd6, %rd11;
	ld.global.u32 	%r8, [%rd12];
	add.s64 	%rd13, %rd7, %rd11;
	ld.global.u32 	%r9, [%rd13];
	mul.wide.s32 	%rd14, %r8, 4;
	add.s64 	%rd15, %rd8, %rd14;
	mul.wide.s32 	%rd16, %r9, 4;
	add.s64 	%rd17, %rd8, %rd16;
	ld.global.f32 	%f1, [%rd17];
	add.s64 	%rd18, %rd9, %rd11;
	ld.global.f32 	%f2, [%rd18];
	mul.f32 	%f3, %f1, %f2;
	atom.global.add.f32 	%f4, [%rd15], %f3;
	ld.global.f32 	%f5, [%rd15];
	add.s64 	%rd19, %rd10, %rd14;
	ld.global.f32 	%f6, [%rd19];
	add.f32 	%f7, %f5, %f6;
	fma.rn.f32 	%f8, %f7, 0fBBBB989D, 0f3F000000;
	cvt.sat.f32.f32 	%f9, %f8;
	mov.f32 	%f10, 0f4B400001;
	mov.f32 	%f11, 0f437C0000;
	fma.rm.f32 	%f12, %f9, %f11, %f10;
	add.f32 	%f13, %f12, 0fCB40007F;
	neg.f32 	%f14, %f13;
	fma.rn.f32 	%f15, %f7, 0fBFB8AA3B, %f14;
	fma.rn.f32 	%f16, %f7, 0fB2A57060, %f15;
	mov.b32 	%r10, %f12;
	shl.b32 	%r11, %r10, 23;
	mov.b32 	%f17, %r11;
	ex2.approx.ftz.f32 	%f18, %f16;
	fma.rn.f32 	%f19, %f18, %f17, 0f3F800000;
	rcp.rn.f32 	%f20, %f19;
	st.global.f32 	[%rd15], %f20;
$L__BB0_2:
	ret;

}
	// .globl	_Z8learnGPUffPfS_PiS0_S0_S0_S_S_S_S_iiS_
.visible .entry _Z8learnGPUffPfS_PiS0_S0_S0_S_S_S_S_iiS_(
	.param .f32 _Z8learnGPUffPfS_PiS0_S0_S0_S_S_S_S_iiS__param_0,
	.param .f32 _Z8learnGPUffPfS_PiS0_S0_S0_S_S_S_S_iiS__param_1,
	.param .u64 .ptr .align 1 _Z8learnGPUffPfS_PiS0_S0_S0_S_S_S_S_iiS__param_2,
	.param .u64 .ptr .align 1 _Z8learnGPUffPfS_PiS0_S0_S0_S_S_S_S_iiS__param_3,
	.param .u64 .ptr .align 1 _Z8learnGPUffPfS_PiS0_S0_S0_S_S_S_S_iiS__param_4,
	.param .u64 .ptr .align 1 _Z8learnGPUffPfS_PiS0_S0_S0_S_S_S_S_iiS__param_5,
	.param .u64 .ptr .align 1 _Z8learnGPUffPfS_PiS0_S0_S0_S_S_S_S_iiS__param_6,
	.param .u64 .ptr .align 1 _Z8learnGPUffPfS_PiS0_S0_S0_S_S_S_S_iiS__param_7,
	.param .u64 .ptr .align 1 _Z8learnGPUffPfS_PiS0_S0_S0_S_S_S_S_iiS__param_8,
	.param .u64 .ptr .align 1 _Z8learnGPUffPfS_PiS0_S0_S0_S_S_S_S_iiS__param_9,
	.param .u64 .ptr .align 1 _Z8learnGPUffPfS_PiS0_S0_S0_S_S_S_S_iiS__param_10,
	.param .u64 .ptr .align 1 _Z8learnGPUffPfS_PiS0_S0_S0_S_S_S_S_iiS__param_11,
	.param .u32 _Z8learnGPUffPfS_PiS0_S0_S0_S_S_S_S_iiS__param_12,
	.param .u32 _Z8learnGPUffPfS_PiS0_S0_S0_S_S_S_S_iiS__param_13,
	.param .u64 .ptr .align 1 _Z8learnGPUffPfS_PiS0_S0_S0_S_S_S_S_iiS__param_14
)
{
	.reg .pred 	%p<4>;
	.reg .b32 	%r<11>;
	.reg .b32 	%f<21>;
	.reg .b64 	%rd<32>;

	ld.param.f32 	%f1, [_Z8learnGPUffPfS_PiS0_S0_S0_S_S_S_S_iiS__param_0];
	ld.param.f32 	%f2, [_Z8learnGPUffPfS_PiS0_S0_S0_S_S_S_S_iiS__param_1];
	ld.param.u64 	%rd2, [_Z8learnGPUffPfS_PiS0_S0_S0_S_S_S_S_iiS__param_3];
	ld.param.u64 	%rd3, [_Z8learnGPUffPfS_PiS0_S0_S0_S_S_S_S_iiS__param_4];
	ld.param.u64 	%rd6, [_Z8learnGPUffPfS_PiS0_S0_S0_S_S_S_S_iiS__param_9];
	ld.param.u64 	%rd7, [_Z8learnGPUffPfS_PiS0_S0_S0_S_S_S_S_iiS__param_10];
	ld.param.u64 	%rd8, [_Z8learnGPUffPfS_PiS0_S0_S0_S_S_S_S_iiS__param_11];
	ld.param.u32 	%r2, [_Z8learnGPUffPfS_PiS0_S0_S0_S_S_S_S_iiS__param_12];
	ld.param.u32 	%r3, [_Z8learnGPUffPfS_PiS0_S0_S0_S_S_S_S_iiS__param_13];
	mov.u32 	%r4, %ctaid.x;
	mov.u32 	%r5, %ntid.x;
	mov.u32 	%r6, %tid.x;
	mad.lo.s32 	%r7, %r4, %r5, %r6;
	add.s32 	%r1, %r7, %r2;
	add.s32 	%r8, %r3, %r2;
	setp.ge.s32 	%p1, %r1, %r8;
	setp.lt.s32 	%p2, %r1, 0;
	or.pred  	%p3, %p2, %p1;
	@%p3 bra 	$L__BB1_2;
	ld.param.u64 	%rd31, [_Z8learnGPUffPfS_PiS0_S0_S0_S_S_S_S_iiS__param_8];
	ld.param.u64 	%rd30, [_Z8learnGPUffPfS_PiS0_S0_S0_S_S_S_S_iiS__param_5];
	ld.param.u64 	%rd29, [_Z8learnGPUffPfS_PiS0_S0_S0_S_S_S_S_iiS__param_2];
	cvta.to.global.u64 	%rd9, %rd30;
	cvta.to.global.u64 	%rd10, %rd3;
	cvta.to.global.u64 	%rd11, %rd2;
	cvta.to.global.u64 	%rd12, %rd6;
	cvta.to.global.u64 	%rd13, %rd29;
	cvta.to.global.u64 	%rd14, %rd31;
	cvta.to.global.u64 	%rd15, %rd7;
	cvta.to.global.u64 	%rd16, %rd8;
	mul.wide.u32 	%rd17, %r1, 4;
	add.s64 	%rd18, %rd9, %rd17;
	ld.global.u32 	%r9, [%rd18];
	add.s64 	%rd19, %rd10, %rd17;
	ld.global.u32 	%r10, [%rd19];
	mul.wide.s32 	%rd20, %r10, 4;
	add.s64 	%rd21, %rd11, %rd20;
	ld.global.f32 	%f3, [%rd21];
	add.s64 	%rd22, %rd13, %rd17;
	mul.wide.s32 	%rd23, %r9, 4;
	add.s64 	%rd24, %rd12, %rd23;
	ld.global.f32 	%f4, [%rd24];
	add.s64 	%rd25, %rd14, %rd20;
	ld.global.f32 	%f5, [%rd22];
	mul.f32 	%f6, %f4, %f5;
	atom.global.add.f32 	%f7, [%rd25], %f6;
	ld.global.f32 	%f8, [%rd25];
	mul.f32 	%f9, %f3, %f8;
	mov.f32 	%f10, 0f3F800000;
	sub.f32 	%f11, %f10, %f3;
	mul.f32 	%f12, %f11, %f9;
	add.s64 	%rd26, %rd12, %rd20;
	st.global.f32 	[%rd26], %f12;
	mul.f32 	%f13, %f1, %f4;
	add.s64 	%rd27, %rd15, %rd23;
	ld.global.f32 	%f14, [%rd27];
	add.f32 	%f15, %f13, %f14;
	st.global.f32 	[%rd27], %f15;
	add.s64 	%rd28, %rd16, %rd17;
	ld.global.f32 	%f16, [%rd28];
	mul.f32 	%f17, %f2, %f16;
	fma.rn.f32 	%f18, %f3, %f13, %f17;
	st.global.f32 	[%rd28], %f18;
	ld.global.f32 	%f19, [%rd22];
	add.f32 	%f20, %f19, %f18;
	st.global.f32 	[%rd22], %f20;
$L__BB1_2:
	ret;

}


// ===== COMPILED SASS (sm_100) =====

	.target	sm_100

	.elftype	@"ET_EXEC"


//--------------------- .note.nv.tkinfo           --------------------------
	.section	.note.nv.tkinfo,"",@"SHT_NOTE"
	.sectionflags	@"SHF_NOTE_NV_TKINFO"
	.tkinfo
        /*0018*/ 	.word	0x00000002
        /*0030*/ 	.string	""
        /*0030*/ 	.string	"ptxas"
        /*0030*/ 	.string	"Cuda compilation tools, release 13.0, V13.0.88"
        /*0030*/ 	.string	"Build cuda_13.0.r13.0/compiler.36424714_0"
        /*0030*/ 	.string	"-arch sm_100 -m 64 "



//--------------------- .note.nv.cuinfo           --------------------------
	.section	.note.nv.cuinfo,"",@"SHT_NOTE"
	.sectionflags	@"SHF_NOTE_NV_CUINFO"
        /*0018*/ 	.short	0x0002
        /*001a*/ 	.short	0x0064
        /*001c*/ 	.short	0x0082
	.zero		2


//--------------------- .nv.info                  --------------------------
	.section	.nv.info,"",@"SHT_CUDA_INFO"
	.align	4


	//----- nvinfo : EIATTR_REGCOUNT
	.align		4
        /*0000*/ 	.byte	0x04, 0x2f
        /*0002*/ 	.short	(.L_1 - .L_0)
	.align		4
.L_0:
        /*0004*/ 	.word	index@(_Z6runGPUPfPiS0_S0_S0_S_S_ii)
        /*0008*/ 	.word	0x00000012


	//----- nvinfo : EIATTR_FRAME_SIZE
	.align		4
.L_1:
        /*000c*/ 	.byte	0x04, 0x11
        /*000e*/ 	.short	(.L_3 - .L_2)
	.align		4
.L_2:
        /*0010*/ 	.word	index@($__internal_0_$__cuda_sm20_rcp_rn_f32_slowpath)
        /*0014*/ 	.word	0x00000000


	//----- nvinfo : EIATTR_FRAME_SIZE
	.align		4
.L_3:
        /*0018*/ 	.byte	0x04, 0x11
        /*001a*/ 	.short	(.L_5 - .L_4)
	.align		4
.L_4:
        /*001c*/ 	.word	index@(_Z6runGPUPfPiS0_S0_S0_S_S_ii)
        /*0020*/ 	.word	0x00000000


	//----- nvinfo : EIATTR_REGCOUNT
	.align		4
.L_5:
        /*0024*/ 	.byte	0x04, 0x2f
        /*0026*/ 	.short	(.L_7 - .L_6)
	.align		4
.L_6:
        /*0028*/ 	.word	index@(_Z8learnGPUffPfS_PiS0_S0_S0_S_S_S_S_iiS_)
        /*002c*/ 	.word	0x00000018


	//----- nvinfo : EIATTR_FRAME_SIZE
	.align		4
.L_7:
        /*0030*/ 	.byte	0x04, 0x11
        /*0032*/ 	.short	(.L_9 - .L_8)
	.align		4
.L_8:
        /*0034*/ 	.word	index@(_Z8learnGPUffPfS_PiS0_S0_S0_S_S_S_S_iiS_)
        /*0038*/ 	.word	0x00000000


	//----- nvinfo : EIATTR_MIN_STACK_SIZE
	.align		4
.L_9:
        /*003c*/ 	.byte	0x04, 0x12
        /*003e*/ 	.short	(.L_11 - .L_10)
	.align		4
.L_10:
        /*0040*/ 	.word	index@(_Z8learnGPUffPfS_PiS0_S0_S0_S_S_S_S_iiS_)
        /*0044*/ 	.word	0x00000000


	//----- nvinfo : EIATTR_MIN_STACK_SIZE
	.align		4
.L_11:
        /*0048*/ 	.byte	0x04, 0x12
        /*004a*/ 	.short	(.L_13 - .L_12)
	.align		4
.L_12:
        /*004c*/ 	.word	index@(_Z6runGPUPfPiS0_S0_S0_S_S_ii)
        /*0050*/ 	.word	0x00000000
.L_13:


//--------------------- .nv.compat                --------------------------
	.section	.nv.compat,"",@"SHT_CUDA_COMPAT_INFO"
	.align	4
        /*0000*/ 	.byte	0x02, 0x09, 0x00, 0x00, 0x02, 0x02, 0x01, 0x00, 0x02, 0x05, 0x05, 0x00, 0x03, 0x07, 0x01, 0x01
        /*0010*/ 	.byte	0x02, 0x03, 0x00, 0x00, 0x02, 0x06, 0x01, 0x00, 0x04, 0x0b, 0x08, 0x00, 0x09, 0x00, 0x00, 0x00
        /*0020*/ 	.byte	0x00, 0x00, 0x00, 0x00


//--------------------- .nv.info._Z8learnGPUffPfS_PiS0_S0_S0_S_S_S_S_iiS_ --------------------------
	.section	.nv.info._Z8learnGPUffPfS_PiS0_S0_S0_S_S_S_S_iiS_,"",@"SHT_CUDA_INFO"
	.sectionflags	@""
	.align	4


	//----- nvinfo : EIATTR_CUDA_API_VERSION
	.align		4
        /*0000*/ 	.byte	0x04, 0x37
        /*0002*/ 	.short	(.L_15 - .L_14)
.L_14:
        /*0004*/ 	.word	0x00000082


	//----- nvinfo : EIATTR_KPARAM_INFO
	.align		4
.L_15:
        /*0008*/ 	.byte	0x04, 0x17
        /*000a*/ 	.short	(.L_17 - .L_16)
.L_16:
        /*000c*/ 	.word	0x00000000
        /*0010*/ 	.short	0x000e
        /*0012*/ 	.short	0x0060
        /*0014*/ 	.byte	0x00, 0xf5, 0x21, 0x00


	//----- nvinfo : EIATTR_KPARAM_INFO
	.align		4
.L_17:
        /*0018*/ 	.byte	0x04, 0x17
        /*001a*/ 	.short	(.L_19 - .L_18)
.L_18:
        /*001c*/ 	.word	0x00000000
        /*0020*/ 	.short	0x000d
        /*0022*/ 	.short	0x005c
        /*0024*/ 	.byte	0x00, 0xf0, 0x11, 0x00


	//----- nvinfo : EIATTR_KPARAM_INFO
	.align		4
.L_19:
        /*0028*/ 	.byte	0x04, 0x17
        /*002a*/ 	.short	(.L_21 - .L_20)
.L_20:
        /*002c*/ 	.word	0x00000000
        /*0030*/ 	.short	0x000c
        /*0032*/ 	.short	0x0058
        /*0034*/ 	.byte	0x00, 0xf0, 0x11, 0x00


	//----- nvinfo : EIATTR_KPARAM_INFO
	.align		4
.L_21:
        /*0038*/ 	.byte	0x04, 0x17
        /*003a*/ 	.short	(.L_23 - .L_22)
.L_22:
        /*003c*/ 	.word	0x00000000
        /*0040*/ 	.short	0x000b
        /*0042*/ 	.short	0x0050
        /*0044*/ 	.byte	0x00, 0xf5, 0x21, 0x00


	//----- nvinfo : EIATTR_KPARAM_INFO
	.align		4
.L_23:
        /*0048*/ 	.byte	0x04, 0x17
        /*004a*/ 	.short	(.L_25 - .L_24)
.L_24:
        /*004c*/ 	.word	0x00000000
        /*0050*/ 	.short	0x000a
        /*0052*/ 	.short	0x0048
        /*0054*/ 	.byte	0x00, 0xf5, 0x21, 0x00


	//----- nvinfo : EIATTR_KPARAM_INFO
	.align		4
.L_25:
        /*0058*/ 	.byte	0x04, 0x17
        /*005a*/ 	.short	(.L_27 - .L_26)
.L_26:
        /*005c*/ 	.word	0x00000000
        /*0060*/ 	.short	0x0009
        /*0062*/ 	.short	0x0040
        /*0064*/ 	.byte	0x00, 0xf5, 0x21, 0x00


	//----- nvinfo : EIATTR_KPARAM_INFO
	.align		4
.L_27:
        /*0068*/ 	.byte	0x04, 0x17
        /*006a*/ 	.short	(.L_29 - .L_28)
.L_28:
        /*006c*/ 	.word	0x00000000
        /*0070*/ 	.short	0x0008
        /*0072*/ 	.short	0x0038
        /*0074*/ 	.byte	0x00, 0xf5, 0x21, 0x00


	//----- nvinfo : EIATTR_KPARAM_INFO
	.align		4
.L_29:
        /*0078*/ 	.byte	0x04, 0x17
        /*007a*/ 	.short	(.L_31 - .L_30)
.L_30:
        /*007c*/ 	.word	0x00000000
        /*0080*/ 	.short	0x0007
        /*0082*/ 	.short	0x0030
        /*0084*/ 	.byte	0x00, 0xf5, 0x21, 0x00


	//----- nvinfo : EIATTR_KPARAM_INFO
	.align		4
.L_31:
        /*0088*/ 	.byte	0x04, 0x17
        /*008a*/ 	.short	(.L_33 - .L_32)
.L_32:
        /*008c*/ 	.word	0x00000000
        /*0090*/ 	.short	0x0006
        /*0092*/ 	.short	0x0028
        /*0094*/ 	.byte	0x00, 0xf5, 0x21, 0x00


	//----- nvinfo : EIATTR_KPARAM_INFO
	.align		4
.L_33:
        /*0098*/ 	.byte	0x04, 0x17
        /*009a*/ 	.short	(.L_35 - .L_34)
.L_34:
        /*009c*/ 	.word	0x00000000
        /*00a0*/ 	.short	0x0005
        /*00a2*/ 	.short	0x0020
        /*00a4*/ 	.byte	0x00, 0xf5, 0x21, 0x00


	//----- nvinfo : EIATTR_KPARAM_INFO
	.align		4
.L_35:
        /*00a8*/ 	.byte	0x04, 0x17
        /*00aa*/ 	.short	(.L_37 - .L_36)
.L_36:
        /*00ac*/ 	.word	0x00000000
        /*00b0*/ 	.short	0x0004
        /*00b2*/ 	.short	0x0018
        /*00b4*/ 	.byte	0x00, 0xf5, 0x21, 0x00


	//----- nvinfo : EIATTR_KPARAM_INFO
	.align		4
.L_37:
        /*00b8*/ 	.byte	0x04, 0x17
        /*00ba*/ 	.short	(.L_39 - .L_38)
.L_38:
        /*00bc*/ 	.word	0x00000000
        /*00c0*/ 	.short	0x0003
        /*00c2*/ 	.short	0x0010
        /*00c4*/ 	.byte	0x00, 0xf5, 0x21, 0x00


	//----- nvinfo : EIATTR_KPARAM_INFO
	.align		4
.L_39:
        /*00c8*/ 	.byte	0x04, 0x17
        /*00ca*/ 	.short	(.L_41 - .L_40)
.L_40:
        /*00cc*/ 	.word	0x00000000
        /*00d0*/ 	.short	0x0002
        /*00d2*/ 	.short	0x0008
        /*00d4*/ 	.byte	0x00, 0xf5, 0x21, 0x00


	//----- nvinfo : EIATTR_KPARAM_INFO
	.align		4
.L_41:
        /*00d8*/ 	.byte	0x04, 0x17
        /*00da*/ 	.short	(.L_43 - .L_42)
.L_42:
        /*00dc*/ 	.word	0x00000000
        /*00e0*/ 	.short	0x0001
        /*00e2*/ 	.short	0x0004
        /*00e4*/ 	.byte	0x00, 0xf0, 0x11, 0x00


	//----- nvinfo : EIATTR_KPARAM_INFO
	.align		4
.L_43:
        /*00e8*/ 	.byte	0x04, 0x17
        /*00ea*/ 	.short	(.L_45 - .L_44)
.L_44:
        /*00ec*/ 	.word	0x00000000
        /*00f0*/ 	.short	0x0000
        /*00f2*/ 	.short	0x0000
        /*00f4*/ 	.byte	0x00, 0xf0, 0x11, 0x00


	//----- nvinfo : EIATTR_SPARSE_MMA_MASK
	.align		4
.L_45:
        /*00f8*/ 	.byte	0x03, 0x50
        /*00fa*/ 	.short	0x0000


	//----- nvinfo : EIATTR_MAXREG_COUNT
	.align		4
        /*00fc*/ 	.byte	0x03, 0x1b
        /*00fe*/ 	.short	0x00ff


	//----- nvinfo : EIATTR_MERCURY_ISA_VERSION
	.align		4
        /*0100*/ 	.byte	0x03, 0x5f
        /*0102*/ 	.short	0x0101


	//----- nvinfo : EIATTR_VRC_CTA_INIT_COUNT
	.align		4
        /*0104*/ 	.byte	0x02, 0x4a
	.zero		1
	.zero		1


	//----- nvinfo : EIATTR_EXIT_INSTR_OFFSETS
	.align		4
        /*0108*/ 	.byte	0x04, 0x1c
        /*010a*/ 	.short	(.L_47 - .L_46)


	//   ....[0]....
.L_46:
        /*010c*/ 	.word	0x000000a0


	//   ....[1]....
        /*0110*/ 	.word	0x00000350


	//----- nvinfo : EIATTR_CBANK_PARAM_SIZE
	.align		4
.L_47:
        /*0114*/ 	.byte	0x03, 0x19
        /*0116*/ 	.short	0x0068


	//----- nvinfo : EIATTR_PARAM_CBANK
	.align		4
        /*0118*/ 	.byte	0x04, 0x0a
        /*011a*/ 	.short	(.L_49 - .L_48)
	.align		4
.L_48:
        /*011c*/ 	.word	index@(.nv.constant0._Z8learnGPUffPfS_PiS0_S0_S0_S_S_S_S_iiS_)
        /*0120*/ 	.short	0x0380
        /*0122*/ 	.short	0x0068


	//----- nvinfo : EIATTR_SW_WAR
	.align		4
.L_49:
        /*0124*/ 	.byte	0x04, 0x36
        /*0126*/ 	.short	(.L_51 - .L_50)
.L_50:
        /*0128*/ 	.word	0x00000008
.L_51:


//--------------------- .nv.info._Z6runGPUPfPiS0_S0_S0_S_S_ii --------------------------
	.section	.nv.info._Z6runGPUPfPiS0_S0_S0_S_S_ii,"",@"SHT_CUDA_INFO"
	.sectionflags	@""
	.align	4


	//----- nvinfo : EIATTR_CUDA_API_VERSION
	.align		4
        /*0000*/ 	.byte	0x04, 0x37
        /*0002*/ 	.short	(.L_53 - .L_52)
.L_52:
        /*0004*/ 	.word	0x00000082


	//----- nvinfo : EIATTR_KPARAM_INFO
	.align		4
.L_53:
        /*0008*/ 	.byte	0x04, 0x17
        /*000a*/ 	.short	(.L_55 - .L_54)
.L_54:
        /*000c*/ 	.word	0x00000000
        /*0010*/ 	.short	0x0008
        /*0012*/ 	.short	0x003c
        /*0014*/ 	.byte	0x00, 0xf0, 0x11, 0x00


	//----- nvinfo : EIATTR_KPARAM_INFO
	.align		4
.L_55:
        /*0018*/ 	.byte	0x04, 0x17
        /*001a*/ 	.short	(.L_57 - .L_56)
.L_56:
        /*001c*/ 	.word	0x00000000
        /*0020*/ 	.short	0x0007
        /*0022*/ 	.short	0x0038
        /*0024*/ 	.byte	0x00, 0xf0, 0x11, 0x00


	//----- nvinfo : EIATTR_KPARAM_INFO
	.align		4
.L_57:
        /*0028*/ 	.byte	0x04, 0x17
        /*002a*/ 	.short	(.L_59 - .L_58)
.L_58:
        /*002c*/ 	.word	0x00000000
        /*0030*/ 	.short	0x0006
        /*0032*/ 	.short	0x0030
        /*0034*/ 	.byte	0x00, 0xf5, 0x21, 0x00


	//----- nvinfo : EIATTR_KPARAM_INFO
	.align		4
.L_59:
        /*0038*/ 	.byte	0x04, 0x17
        /*003a*/ 	.short	(.L_61 - .L_60)
.L_60:
        /*003c*/ 	.word	0x00000000
        /*0040*/ 	.short	0x0005
        /*0042*/ 	.short	0x0028
        /*0044*/ 	.byte	0x00, 0xf5, 0x21, 0x00


	//----- nvinfo : EIATTR_KPARAM_INFO
	.align		4
.L_61:
        /*0048*/ 	.byte	0x04, 0x17
        /*004a*/ 	.short	(.L_63 - .L_62)
.L_62:
        /*004c*/ 	.word	0x00000000
        /*0050*/ 	.short	0x0004
        /*0052*/ 	.short	0x0020
        /*0054*/ 	.byte	0x00, 0xf5, 0x21, 0x00


	//----- nvinfo : EIATTR_KPARAM_INFO
	.align		4
.L_63:
        /*0058*/ 	.byte	0x04, 0x17
        /*005a*/ 	.short	(.L_65 - .L_64)
.L_64:
        /*005c*/ 	.word	0x00000000
        /*0060*/ 	.short	0x0003
        /*0062*/ 	.short	0x0018
        /*0064*/ 	.byte	0x00, 0xf5, 0x21, 0x00


	//----- nvinfo : EIATTR_KPARAM_INFO
	.align		4
.L_65:
        /*0068*/ 	.byte	0x04, 0x17
        /*006a*/ 	.short	(.L_67 - .L_66)
.L_66:
        /*006c*/ 	.word	0x00000000
        /*0070*/ 	.short	0x0002
        /*0072*/ 	.short	0x0010
        /*0074*/ 	.byte	0x00, 0xf5, 0x21, 0x00


	//----- nvinfo : EIATTR_KPARAM_INFO
	.align		4
.L_67:
        /*0078*/ 	.byte	0x04, 0x17
        /*007a*/ 	.short	(.L_69 - .L_68)
.L_68:
        /*007c*/ 	.word	0x00000000
        /*0080*/ 	.short	0x0001
        /*0082*/ 	.short	0x0008
        /*0084*/ 	.byte	0x00, 0xf5, 0x21, 0x00


	//----- nvinfo : EIATTR_KPARAM_INFO
	.align		4
.L_69:
        /*0088*/ 	.byte	0x04, 0x17
        /*008a*/ 	.short	(.L_71 - .L_70)
.L_70:
        /*008c*/ 	.word	0x00000000
        /*0090*/ 	.short	0x0000
        /*0092*/ 	.short	0x0000
        /*0094*/ 	.byte	0x00, 0xf5, 0x21, 0x00


	//----- nvinfo : EIATTR_SPARSE_MMA_MASK
	.align		4
.L_71:
        /*0098*/ 	.byte	0x03, 0x50
        /*009a*/ 	.short	0x0000


	//----- nvinfo : EIATTR_MAXREG_COUNT
	.align		4
        /*009c*/ 	.byte	0x03, 0x1b
        /*009e*/ 	.short	0x00ff


	//----- nvinfo : EIATTR_MERCURY_ISA_VERSION
	.align		4
        /*00a0*/ 	.byte	0x03, 0x5f
        /*00a2*/ 	.short	0x0101


	//----- nvinfo : EIATTR_VRC_CTA_INIT_COUNT
	.align		4
        /*00a4*/ 	.byte	0x02, 0x4a
	.zero		1
	.zero		1


	//----- nvinfo : EIATTR_EXIT_INSTR_OFFSETS
	.align		4
        /*00a8*/ 	.byte	0x04, 0x1c
        /*00aa*/ 	.short	(.L_73 - .L_72)


	//   ....[0]....
.L_72:
        /*00ac*/ 	.word	0x00000080


	//   ....[1]....
        /*00b0*/ 	.word	0x00000360


	//----- nvinfo : EIATTR_CRS_STACK_SIZE
	.align		4
.L_73:
        /*00b4*/ 	.byte	0x04, 0x1e
        /*00b6*/ 	.short	(.L_75 - .L_74)
.L_74:
        /*00b8*/ 	.word	0x00000000


	//----- nvinfo : EIATTR_CBANK_PARAM_SIZE
	.align		4
.L_75:
        /*00bc*/ 	.byte	0x03, 0x19
        /*00be*/ 	.short	0x0040


	//----- nvinfo : EIATTR_PARAM_CBANK
	.align		4
        /*00c0*/ 	.byte	0x04, 0x0a
        /*00c2*/ 	.short	(.L_77 - .L_76)
	.align		4
.L_76:
        /*00c4*/ 	.word	index@(.nv.constant0._Z6runGPUPfPiS0_S0_S0_S_S_ii)
        /*00c8*/ 	.short	0x0380
        /*00ca*/ 	.short	0x0040


	//----- nvinfo : EIATTR_SW_WAR
	.align		4
.L_77:
        /*00cc*/ 	.byte	0x04, 0x36
        /*00ce*/ 	.short	(.L_79 - .L_78)
.L_78:
        /*00d0*/ 	.word	0x00000008
.L_79:


//--------------------- .nv.callgraph             --------------------------
	.section	.nv.callgraph,"",@"SHT_CUDA_CALLGRAPH"
	.align	4
	.sectionentsize	8
	.align		4
        /*0000*/ 	.word	0x00000000
	.align		4
        /*0004*/ 	.word	0xffffffff
	.align		4
        /*0008*/ 	.word	0x00000000
	.align		4
        /*000c*/ 	.word	0xfffffffe
	.align		4
        /*0010*/ 	.word	0x00000000
	.align		4
        /*0014*/ 	.word	0xfffffffd
	.align		4
        /*0018*/ 	.word	0x00000000
	.align		4
        /*001c*/ 	.word	0xfffffffc


//--------------------- .text._Z8learnGPUffPfS_PiS0_S0_S0_S_S_S_S_iiS_ --------------------------
	.section	.text._Z8learnGPUffPfS_PiS0_S0_S0_S_S_S_S_iiS_,"ax",@progbits
	.align	128
        .global         _Z8learnGPUffPfS_PiS0_S0_S0_S_S_S_S_iiS_
        .type           _Z8learnGPUffPfS_PiS0_S0_S0_S_S_S_S_iiS_,@function
        .size           _Z8learnGPUffPfS_PiS0_S0_S0_S_S_S_S_iiS_,(.L_x_10 - _Z8learnGPUffPfS_PiS0_S0_S0_S_S_S_S_iiS_)
        .other          _Z8learnGPUffPfS_PiS0_S0_S0_S_S_S_S_iiS_,@"STO_CUDA_ENTRY STV_DEFAULT"
_Z8learnGPUffPfS_PiS0_S0_S0_S_S_S_S_iiS_:
.text._Z8learnGPUffPfS_PiS0_S0_S0_S_S_S_S_iiS_:
[----:B------:R-:W-:Y:S01]  /*0000*/  LDC R1, c[0x0][0x37c] ;  /* 0x0000df00ff017b82 */ /* 0x000fe20000000800 */
[----:B------:R-:W0:Y:S07]  /*0010*/  S2R R3, SR_TID.X ;  /* 0x0000000000037919 */ /* 0x000e2e0000002100 */
[----:B------:R-:W0:Y:S01]  /*0020*/  S2UR UR4, SR_CTAID.X ;  /* 0x00000000000479c3 */ /* 0x000e220000002500 */
[----:B------:R-:W1:Y:S07]  /*0030*/  LDCU.64 UR6, c[0x0][0x3d8] ;  /* 0x00007b00ff0677ac */ /* 0x000e6e0008000a00 */
[----:B------:R-:W0:Y:S02]  /*0040*/  LDC R0, c[0x0][0x360] ;  /* 0x0000d800ff007b82 */ /* 0x000e240000000800 */
[----:B0-----:R-:W-:Y:S01]  /*0050*/  IMAD R0, R0, UR4, R3 ;  /* 0x0000000400007c24 */ /* 0x001fe2000f8e0203 */
[----:B-1----:R-:W-:-:S04]  /*0060*/  UIADD3 UR4, UPT, UPT, UR6, UR7, URZ ;  /* 0x0000000706047290 */ /* 0x002fc8000fffe0ff */
[----:B------:R-:W-:-:S04]  /*0070*/  IADD3 R0, PT, PT, R0, UR6, RZ ;  /* 0x0000000600007c10 */ /* 0x000fc8000fffe0ff */
[----:B------:R-:W-:-:S04]  /*0080*/  ISETP.GE.AND P0, PT, R0, UR4, PT ;  /* 0x0000000400007c0c */ /* 0x000fc8000bf06270 */
[----:B------:R-:W-:-:S13]  /*0090*/  ISETP.LT.OR P0, PT, R0, RZ, P0 ;  /* 0x000000ff0000720c */ /* 0x000fda0000701670 */
[----:B------:R-:W-:Y:S05]  /*00a0*/  @P0 EXIT ;  /* 0x000000000000094d */ /* 0x000fea0003800000 */
[----:B------:R-:W0:Y:S01]  /*00b0*/  LDC.64 R8, c[0x0][0x3a0] ;  /* 0x0000e800ff087b82 */ /* 0x000e220000000a00 */
[----:B------:R-:W1:Y:S01]  /*00c0*/  LDCU.64 UR4, c[0x0][0x358] ;  /* 0x00006b00ff0477ac */ /* 0x000e620008000a00 */
[----:B------:R-:W2:Y:S06]  /*00d0*/  LDCU.64 UR6, c[0x0][0x380] ;  /* 0x00007000ff0677ac */ /* 0x000eac0008000a00 */
[----:B------:R-:W3:Y:S08]  /*00e0*/  LDC.64 R10, c[0x0][0x398] ;  /* 0x0000e600ff0a7b82 */ /* 0x000ef00000000a00 */
[----:B------:R-:W4:Y:S01]  /*00f0*/  LDC.64 R2, c[0x0][0x388] ;  /* 0x0000e200ff027b82 */ /* 0x000f220000000a00 */
[----:B0-----:R-:W-:-:S07]  /*0100*/  IMAD.WIDE.U32 R8, R0, 0x4, R8 ;  /* 0x0000000400087825 */ /* 0x001fce00078e0008 */
[----:B------:R-:W0:Y:S01]  /*0110*/  LDC.64 R4, c[0x0][0x3c0] ;  /* 0x0000f000ff047b82 */ /* 0x000e220000000a00 */
[----:B-1----:R-:W0:Y:S01]  /*0120*/  LDG.E R7, desc[UR4][R8.64] ;  /* 0x0000000408077981 */ /* 0x002e22000c1e1900 */
[----:B---3--:R-:W-:-:S06]  /*0130*/  IMAD.WIDE.U32 R10, R0, 0x4, R10 ;  /* 0x00000004000a7825 */ /* 0x008fcc00078e000a */
[----:B------:R-:W1:Y:S01]  /*0140*/  LDC.64 R14, c[0x0][0x390] ;  /* 0x0000e400ff0e7b82 */ /* 0x000e620000000a00 */
[----:B------:R3:W1:Y:S01]  /*0150*/  LDG.E R19, desc[UR4][R10.64] ;  /* 0x000000040a137981 */ /* 0x000662000c1e1900 */
[----:B----4-:R-:W-:-:S06]  /*0160*/  IMAD.WIDE.U32 R2, R0, 0x4, R2 ;  /* 0x0000000400027825 */ /* 0x010fcc00078e0002 */
[----:B------:R-:W4:Y:S01]  /*0170*/  LDC.64 R16, c[0x0][0x3b8] ;  /* 0x0000ee00ff107b82 */ /* 0x000f220000000a00 */
[----:B------:R-:W5:Y:S07]  /*0180*/  LDG.E R21, desc[UR4][R2.64] ;  /* 0x0000000402157981 */ /* 0x000f6e000c1e1900 */
[----:B---3--:R-:W3:Y:S01]  /*0190*/  LDC.64 R10, c[0x0][0x3c8] ;  /* 0x0000f200ff0a7b82 */ /* 0x008ee20000000a00 */
[----:B0-----:R-:W-:-:S05]  /*01a0*/  IMAD.WIDE R12, R7, 0x4, R4 ;  /* 0x00000004070c7825 */ /* 0x001fca00078e0204 */
[----:B------:R0:W5:Y:S01]  /*01b0*/  LDG.E R6, desc[UR4][R12.64] ;  /* 0x000000040c067981 */ /* 0x000162000c1e1900 */
[----:B-1----:R-:W-:-:S04]  /*01c0*/  IMAD.WIDE R8, R19, 0x4, R14 ;  /* 0x0000000413087825 */ /* 0x002fc800078e020e */
[----:B----4-:R-:W-:Y:S02]  /*01d0*/  IMAD.WIDE R14, R19, 0x4, R16 ;  /* 0x00000004130e7825 */ /* 0x010fe400078e0210 */
[----:B------:R-:W4:Y:S01]  /*01e0*/  LDG.E R8, desc[UR4][R8.64] ;  /* 0x0000000408087981 */ /* 0x000f22000c1e1900 */
[----:B0-----:R-:W0:Y:S01]  /*01f0*/  LDC.64 R12, c[0x0][0x3d0] ;  /* 0x0000f400ff0c7b82 */ /* 0x001e220000000a00 */
[----:B-----5:R-:W-:-:S05]  /*0200*/  FMUL R21, R6, R21 ;  /* 0x0000001506157220 */ /* 0x020fca0000400000 */
[----:B------:R1:W-:Y:S04]  /*0210*/  REDG.E.ADD.F32.FTZ.RN.STRONG.GPU desc[UR4][R14.64], R21 ;  /* 0x000000150e0079a6 */ /* 0x0003e8000c12f304 */
[----:B------:R-:W5:Y:S01]  /*0220*/  LDG.E R17, desc[UR4][R14.64] ;  /* 0x000000040e117981 */ /* 0x000f62000c1e1900 */
[----:B----4-:R-:W-:Y:S01]  /*0230*/  FADD R16, -R8, 1 ;  /* 0x3f80000008107421 */ /* 0x010fe20000000100 */
[----:B------:R-:W-:-:S04]  /*0240*/  IMAD.WIDE R4, R19, 0x4, R4 ;  /* 0x0000000413047825 */ /* 0x000fc800078e0204 */
[----:B---3--:R-:W-:-:S04]  /*0250*/  IMAD.WIDE R10, R7, 0x4, R10 ;  /* 0x00000004070a7825 */ /* 0x008fc800078e020a */
[----:B-----5:R-:W-:-:S04]  /*0260*/  FMUL R17, R8, R17 ;  /* 0x0000001108117220 */ /* 0x020fc80000400000 */
[----:B------:R-:W-:-:S05]  /*0270*/  FMUL R17, R17, R16 ;  /* 0x0000001011117220 */ /* 0x000fca0000400000 */
[----:B------:R3:W-:Y:S04]  /*0280*/  STG.E desc[UR4][R4.64], R17 ;  /* 0x0000001104007986 */ /* 0x0007e8000c101904 */
[----:B------:R-:W1:Y:S01]  /*0290*/  LDG.E R16, desc[UR4][R10.64] ;  /* 0x000000040a107981 */ /* 0x000e62000c1e1900 */
[----:B--2---:R-:W-:Y:S01]  /*02a0*/  FMUL R9, R6, UR6 ;  /* 0x0000000606097c20 */ /* 0x004fe20008400000 */
[----:B0-----:R-:W-:-:S04]  /*02b0*/  IMAD.WIDE.U32 R6, R0, 0x4, R12 ;  /* 0x0000000400067825 */ /* 0x001fc800078e000c */
[----:B-1----:R-:W-:-:S05]  /*02c0*/  FADD R15, R9, R16 ;  /* 0x00000010090f7221 */ /* 0x002fca0000000000 */
[----:B------:R-:W-:Y:S04]  /*02d0*/  STG.E desc[UR4][R10.64], R15 ;  /* 0x0000000f0a007986 */ /* 0x000fe8000c101904 */
[----:B------:R-:W2:Y:S02]  /*02e0*/  LDG.E R0, desc[UR4][R6.64] ;  /* 0x0000000406007981 */ /* 0x000ea4000c1e1900 */
[----:B--2---:R-:W-:-:S04]  /*02f0*/  FMUL R13, R0, UR7 ;  /* 0x00000007000d7c20 */ /* 0x004fc80008400000 */
[----:B------:R-:W-:-:S05]  /*0300*/  FFMA R13, R8, R9, R13 ;  /* 0x00000009080d7223 */ /* 0x000fca000000000d */
[----:B------:R-:W-:Y:S04]  /*0310*/  STG.E desc[UR4][R6.64], R13 ;  /* 0x0000000d06007986 */ /* 0x000fe8000c101904 */
[----:B------:R-:W3:Y:S02]  /*0320*/  LDG.E R0, desc[UR4][R2.64] ;  /* 0x0000000402007981 */ /* 0x000ee4000c1e1900 */
[----:B---3--:R-:W-:-:S05]  /*0330*/  FADD R5, R13, R0 ;  /* 0x000000000d057221 */ /* 0x008fca0000000000 */
[----:B------:R-:W-:Y:S01]  /*0340*/  STG.E desc[UR4][R2.64], R5 ;  /* 0x0000000502007986 */ /* 0x000fe2000c101904 */
[----:B------:R-:W-:Y:S05]  /*0350*/  EXIT ;  /* 0x000000000000794d */ /* 0x000fea0003800000 */
.L_x_0:
[----:B------:R-:W-:-:S00]  /*0360*/  BRA `(.L_x_0) ;  /* 0xfffffffc00fc7947 */ /* 0x000fc0000383ffff */
[----:B------:R-:W-:-:S00]  /*0370*/  NOP ;  /* 0x0000000000007918 */ /* 0x000fc00000000000 */
        /* <DEDUP_REMOVED lines=8> */
.L_x_10:


//--------------------- .text._Z6runGPUPfPiS0_S0_S0_S_S_ii --------------------------
	.section	.text._Z6runGPUPfPiS0_S0_S0_S_S_ii,"ax",@progbits
	.align	128
        .global         _Z6runGPUPfPiS0_S0_S0_S_S_ii
        .type           _Z6runGPUPfPiS0_S0_S0_S_S_ii,@function
        .size           _Z6runGPUPfPiS0_S0_S0_S_S_ii,(.L_x_9 - _Z6runGPUPfPiS0_S0_S0_S_S_ii)
        .other          _Z6runGPUPfPiS0_S0_S0_S_S_ii,@"STO_CUDA_ENTRY STV_DEFAULT"
_Z6runGPUPfPiS0_S0_S0_S_S_ii:
.text._Z6runGPUPfPiS0_S0_S0_S_S_ii:
[----:B------:R-:W-:Y:S01]  /*0000*/  LDC R1, c[0x0][0x37c] ;  /* 0x0000df00ff017b82 */ /* 0x000fe20000000800 */
[----:B------:R-:W0:Y:S07]  /*0010*/  S2R R3, SR_TID.X ;  /* 0x0000000000037919 */ /* 0x000e2e0000002100 */
[----:B------:R-:W0:Y:S01]  /*0020*/  S2UR UR4, SR_CTAID.X ;  /* 0x00000000000479c3 */ /* 0x000e220000002500 */
[----:B------:R-:W1:Y:S07]  /*0030*/  LDCU.64 UR6, c[0x0][0x3b8] ;  /* 0x00007700ff0677ac */ /* 0x000e6e0008000a00 */
[----:B------:R-:W0:Y:S02]  /*0040*/  LDC R0, c[0x0][0x360] ;  /* 0x0000d800ff007b82 */ /* 0x000e240000000800 */
[----:B0-----:R-:W-:-:S05]  /*0050*/  IMAD R0, R0, UR4, R3 ;  /* 0x0000000400007c24 */ /* 0x001fca000f8e0203 */
[----:B-1----:R-:W-:-:S04]  /*0060*/  IADD3 R7, PT, PT, R0, UR6, RZ ;  /* 0x0000000600077c10 */ /* 0x002fc8000fffe0ff */
[----:B------:R-:W-:-:S13]  /*0070*/  ISETP.GE.AND P0, PT, R7, UR7, PT ;  /* 0x0000000707007c0c */ /* 0x000fda000bf06270 */
[----:B------:R-:W-:Y:S05]  /*0080*/  @P0 EXIT ;  /* 0x000000000000094d */ /* 0x000fea0003800000 */
[----:B------:R-:W0:Y:S01]  /*0090*/  LDC.64 R4, c[0x0][0x390] ;  /* 0x0000e400ff047b82 */ /* 0x000e220000000a00 */
[----:B------:R-:W1:Y:S07]  /*00a0*/  LDCU.64 UR4, c[0x0][0x358] ;  /* 0x00006b00ff0477ac */ /* 0x000e6e0008000a00 */
[----:B------:R-:W2:Y:S08]  /*00b0*/  LDC.64 R2, c[0x0][0x388] ;  /* 0x0000e200ff027b82 */ /* 0x000eb00000000a00 */
[----:B------:R-:W3:Y:S01]  /*00c0*/  LDC.64 R8, c[0x0][0x380] ;  /* 0x0000e000ff087b82 */ /* 0x000ee20000000a00 */
[----:B0-----:R-:W-:-:S07]  /*00d0*/  IMAD.WIDE R4, R7, 0x4, R4 ;  /* 0x0000000407047825 */ /* 0x001fce00078e0204 */
[----:B------:R-:W0:Y:S01]  /*00e0*/  LDC.64 R10, c[0x0][0x3a8] ;  /* 0x0000ea00ff0a7b82 */ /* 0x000e220000000a00 */
[----:B-1----:R-:W0:Y:S01]  /*00f0*/  LDG.E R5, desc[UR4][R4.64] ;  /* 0x0000000404057981 */ /* 0x002e22000c1e1900 */
[----:B--2---:R-:W-:-:S06]  /*0100*/  IMAD.WIDE R2, R7, 0x4, R2 ;  /* 0x0000000407027825 */ /* 0x004fcc00078e0202 */
[----:B------:R-:W1:Y:S01]  /*0110*/  LDC.64 R12, c[0x0][0x3b0] ;  /* 0x0000ec00ff0c7b82 */ /* 0x000e620000000a00 */
[----:B------:R-:W2:Y:S01]  /*0120*/  LDG.E R3, desc[UR4][R2.64] ;  /* 0x0000000402037981 */ /* 0x000ea2000c1e1900 */
[----:B---3--:R-:W-:-:S06]  /*0130*/  IMAD.WIDE R8, R7, 0x4, R8 ;  /* 0x0000000407087825 */ /* 0x008fcc00078e0208 */
[----:B------:R-:W3:Y:S01]  /*0140*/  LDG.E R9, desc[UR4][R8.64] ;  /* 0x0000000408097981 */ /* 0x000ee2000c1e1900 */
[----:B0-----:R-:W-:-:S06]  /*0150*/  IMAD.WIDE R6, R5, 0x4, R10 ;  /* 0x0000000405067825 */ /* 0x001fcc00078e020a */
[----:B------:R-:W3:Y:S01]  /*0160*/  LDG.E R6, desc[UR4][R6.64] ;  /* 0x0000000406067981 */ /* 0x000ee2000c1e1900 */
[----:B--2---:R-:W-:-:S04]  /*0170*/  IMAD.WIDE R4, R3, 0x4, R10 ;  /* 0x0000000403047825 */ /* 0x004fc800078e020a */
[----:B-1----:R-:W-:-:S04]  /*0180*/  IMAD.WIDE R10, R3, 0x4, R12 ;  /* 0x00000004030a7825 */ /* 0x002fc800078e020c */
[----:B---3--:R-:W-:-:S05]  /*0190*/  FMUL R15, R6, R9 ;  /* 0x00000009060f7220 */ /* 0x008fca0000400000 */
[----:B------:R0:W-:Y:S04]  /*01a0*/  REDG.E.ADD.F32.FTZ.RN.STRONG.GPU desc[UR4][R4.64], R15 ;  /* 0x0000000f040079a6 */ /* 0x0001e8000c12f304 */
[----:B------:R-:W2:Y:S04]  /*01b0*/  LDG.E R11, desc[UR4][R10.64] ;  /* 0x000000040a0b7981 */ /* 0x000ea8000c1e1900 */
[----:B------:R-:W2:Y:S01]  /*01c0*/  LDG.E R0, desc[UR4][R4.64] ;  /* 0x0000000404007981 */ /* 0x000ea2000c1e1900 */
[----:B------:R-:W-:Y:S02]  /*01d0*/  HFMA2 R13, -RZ, RZ, 0.96630859375, -0.0022525787353515625 ;  /* 0x3bbb989dff0d7431 */ /* 0x000fe400000001ff */
[----:B------:R-:W-:Y:S01]  /*01e0*/  IMAD.MOV.U32 R3, RZ, RZ, 0x437c0000 ;  /* 0x437c0000ff037424 */ /* 0x000fe200078e00ff */
[----:B------:R-:W-:Y:S01]  /*01f0*/  BSSY.RECONVERGENT B0, `(.L_x_1) ;  /* 0x0000015000007945 */ /* 0x000fe20003800200 */
[----:B--2---:R-:W-:-:S04]  /*0200*/  FADD R0, R0, R11 ;  /* 0x0000000b00007221 */ /* 0x004fc80000000000 */
[----:B------:R-:W-:-:S04]  /*0210*/  FFMA.SAT R2, R0, -R13, 0.5 ;  /* 0x3f00000000027423 */ /* 0x000fc8000000280d */
[----:B------:R-:W-:-:S04]  /*0220*/  FFMA.RM R2, R2, R3, 12582913 ;  /* 0x4b40000102027423 */ /* 0x000fc80000004003 */
[----:B------:R-:W-:-:S04]  /*0230*/  FADD R3, R2, -12583039 ;  /* 0xcb40007f02037421 */ /* 0x000fc80000000000 */
[----:B------:R-:W-:-:S04]  /*0240*/  FFMA R3, R0, -1.4426950216293334961, -R3 ;  /* 0xbfb8aa3b00037823 */ /* 0x000fc80000000803 */
[----:B------:R-:W-:-:S06]  /*0250*/  FFMA R3, R0, -1.925963033500011079e-08, R3 ;  /* 0xb2a5706000037823 */ /* 0x000fcc0000000003 */
[----:B------:R-:W1:Y:S01]  /*0260*/  MUFU.EX2 R3, R3 ;  /* 0x0000000300037308 */ /* 0x000e620000000800 */
[----:B------:R-:W-:-:S05]  /*0270*/  SHF.L.U32 R2, R2, 0x17, RZ ;  /* 0x0000001702027819 */ /* 0x000fca00000006ff */
[----:B-1----:R-:W-:-:S04]  /*0280*/  FFMA R0, R2, R3, 1 ;  /* 0x3f80000002007423 */ /* 0x002fc80000000003 */
[----:B------:R-:W-:-:S05]  /*0290*/  VIADD R2, R0, 0x1800000 ;  /* 0x0180000000027836 */ /* 0x000fca0000000000 */
[----:B------:R-:W-:-:S04]  /*02a0*/  LOP3.LUT R2, R2, 0x7f800000, RZ, 0xc0, !PT ;  /* 0x7f80000002027812 */ /* 0x000fc800078ec0ff */
[----:B------:R-:W-:-:S13]  /*02b0*/  ISETP.GT.U32.AND P0, PT, R2, 0x1ffffff, PT ;  /* 0x01ffffff0200780c */ /* 0x000fda0003f04070 */
[----:B0-----:R-:W-:Y:S05]  /*02c0*/  @P0 BRA `(.L_x_2) ;  /* 0x00000000000c0947 */ /* 0x001fea0003800000 */
[----:B------:R-:W-:-:S07]  /*02d0*/  MOV R6, 0x2f0 ;  /* 0x000002f000067802 */ /* 0x000fce0000000f00 */
[----:B------:R-:W-:Y:S05]  /*02e0*/  CALL.REL.NOINC `($__internal_0_$__cuda_sm20_rcp_rn_f32_slowpath) ;  /* 0x0000000000207944 */ /* 0x000fea0003c00000 */
[----:B------:R-:W-:Y:S05]  /*02f0*/  BRA `(.L_x_3) ;  /* 0x0000000000107947 */ /* 0x000fea0003800000 */
.L_x_2:
[----:B------:R-:W0:Y:S02]  /*0300*/  MUFU.RCP R3, R0 ;  /* 0x0000000000037308 */ /* 0x000e240000001000 */
[----:B0-----:R-:W-:-:S04]  /*0310*/  FFMA R2, R0, R3, -1 ;  /* 0xbf80000000027423 */ /* 0x001fc80000000003 */
[----:B------:R-:W-:-:S04]  /*0320*/  FADD.FTZ R2, -R2, -RZ ;  /* 0x800000ff02027221 */ /* 0x000fc80000010100 */
[----:B------:R-:W-:-:S07]  /*0330*/  FFMA R3, R3, R2, R3 ;  /* 0x0000000203037223 */ /* 0x000fce0000000003 */
.L_x_3:
[----:B------:R-:W-:Y:S05]  /*0340*/  BSYNC.RECONVERGENT B0 ;  /* 0x0000000000007941 */ /* 0x000fea0003800200 */
.L_x_1:
[----:B------:R-:W-:Y:S01]  /*0350*/  STG.E desc[UR4][R4.64], R3 ;  /* 0x0000000304007986 */ /* 0x000fe2000c101904 */
[----:B------:R-:W-:Y:S05]  /*0360*/  EXIT ;  /* 0x000000000000794d */ /* 0x000fea0003800000 */
        .weak           $__internal_0_$__cuda_sm20_rcp_rn_f32_slowpath
        .type           $__internal_0_$__cuda_sm20_rcp_rn_f32_slowpath,@function
        .size           $__internal_0_$__cuda_sm20_rcp_rn_f32_slowpath,(.L_x_9 - $__internal_0_$__cuda_sm20_rcp_rn_f32_slowpath)
$__internal_0_$__cuda_sm20_rcp_rn_f32_slowpath:
[----:B------:R-:W-:Y:S01]  /*0370*/  SHF.L.U32 R2, R0, 0x1, RZ ;  /* 0x0000000100027819 */ /* 0x000fe200000006ff */
[----:B------:R-:W-:Y:S03]  /*0380*/  BSSY.RECONVERGENT B1, `(.L_x_4) ;  /* 0x0000030000017945 */ /* 0x000fe60003800200 */
[----:B------:R-:W-:-:S04]  /*0390*/  SHF.R.U32.HI R2, RZ, 0x18, R2 ;  /* 0x00000018ff027819 */ /* 0x000fc80000011602 */
[----:B------:R-:W-:-:S13]  /*03a0*/  ISETP.NE.U32.AND P0, PT, R2, RZ, PT ;  /* 0x000000ff0200720c */ /* 0x000fda0003f05070 */
[----:B------:R-:W-:Y:S05]  /*03b0*/  @P0 BRA `(.L_x_5) ;  /* 0x0000000000280947 */ /* 0x000fea0003800000 */
[----:B------:R-:W-:-:S05]  /*03c0*/  IMAD.SHL.U32 R2, R0, 0x2, RZ ;  /* 0x0000000200027824 */ /* 0x000fca00078e00ff */
[----:B------:R-:W-:-:S13]  /*03d0*/  ISETP.NE.AND P0, PT, R2, RZ, PT ;  /* 0x000000ff0200720c */ /* 0x000fda0003f05270 */
[----:B------:R-:W-:Y:S01]  /*03e0*/  @P0 FFMA R7, R0, 1.84467440737095516160e+19, RZ ;  /* 0x5f80000000070823 */ /* 0x000fe200000000ff */
[----:B------:R-:W-:Y:S08]  /*03f0*/  @!P0 MUFU.RCP R3, R0 ;  /* 0x0000000000038308 */ /* 0x000ff00000001000 */
[----:B------:R-:W0:Y:S02]  /*0400*/  @P0 MUFU.RCP R2, R7 ;  /* 0x0000000700020308 */ /* 0x000e240000001000 */
[----:B0-----:R-:W-:-:S04]  /*0410*/  @P0 FFMA R8, R7, R2, -1 ;  /* 0xbf80000007080423 */ /* 0x001fc80000000002 */
[----:B------:R-:W-:-:S04]  /*0420*/  @P0 FADD.FTZ R9, -R8, -RZ ;  /* 0x800000ff08090221 */ /* 0x000fc80000010100 */
[----:B------:R-:W-:-:S04]  /*0430*/  @P0 FFMA R2, R2, R9, R2 ;  /* 0x0000000902020223 */ /* 0x000fc80000000002 */
[----:B------:R-:W-:Y:S01]  /*0440*/  @P0 FFMA R3, R2, 1.84467440737095516160e+19, RZ ;  /* 0x5f80000002030823 */ /* 0x000fe200000000ff */
[----:B------:R-:W-:Y:S06]  /*0450*/  BRA `(.L_x_6) ;  /* 0x0000000000887947 */ /* 0x000fec0003800000 */
.L_x_5:
[----:B------:R-:W-:-:S04]  /*0460*/  IADD3 R3, PT, PT, R2, -0xfd, RZ ;  /* 0xffffff0302037810 */ /* 0x000fc80007ffe0ff */
[----:B------:R-:W-:-:S13]  /*0470*/  ISETP.GT.U32.AND P0, PT, R3, 0x1, PT ;  /* 0x000000010300780c */ /* 0x000fda0003f04070 */
[----:B------:R-:W-:Y:S05]  /*0480*/  @P0 BRA `(.L_x_7) ;  /* 0x0000000000780947 */ /* 0x000fea0003800000 */
[----:B------:R-:W-:Y:S01]  /*0490*/  LOP3.LUT R7, R0, 0x7fffff, RZ, 0xc0, !PT ;  /* 0x007fffff00077812 */ /* 0x000fe200078ec0ff */
[----:B------:R-:W-:-:S03]  /*04a0*/  IMAD.MOV.U32 R12, RZ, RZ, 0x3 ;  /* 0x00000003ff0c7424 */ /* 0x000fc600078e00ff */
[----:B------:R-:W-:Y:S02]  /*04b0*/  LOP3.LUT R7, R7, 0x3f800000, RZ, 0xfc, !PT ;  /* 0x3f80000007077812 */ /* 0x000fe400078efcff */
[----:B------:R-:W-:Y:S02]  /*04c0*/  SHF.L.U32 R11, R12, R3, RZ ;  /* 0x000000030c0b7219 */ /* 0x000fe400000006ff */
[----:B------:R-:W0:Y:S02]  /*04d0*/  MUFU.RCP R8, R7 ;  /* 0x0000000700087308 */ /* 0x000e240000001000 */
[----:B0-----:R-:W-:-:S04]  /*04e0*/  FFMA R9, R7, R8, -1 ;  /* 0xbf80000007097423 */ /* 0x001fc80000000008 */
[----:B------:R-:W-:-:S04]  /*04f0*/  FADD.FTZ R9, -R9, -RZ ;  /* 0x800000ff09097221 */ /* 0x000fc80000010100 */
[CCC-:B------:R-:W-:Y:S01]  /*0500*/  FFMA.RM R10, R8.reuse, R9.reuse, R8.reuse ;  /* 0x00000009080a7223 */ /* 0x1c0fe20000004008 */
[----:B------:R-:W-:-:S04]  /*0510*/  FFMA.RP R9, R8, R9, R8 ;  /* 0x0000000908097223 */ /* 0x000fc80000008008 */
[C---:B------:R-:W-:Y:S02]  /*0520*/  LOP3.LUT R8, R10.reuse, 0x7fffff, RZ, 0xc0, !PT ;  /* 0x007fffff0a087812 */ /* 0x040fe400078ec0ff */
[----:B------:R-:W-:Y:S02]  /*0530*/  FSETP.NEU.FTZ.AND P0, PT, R10, R9, PT ;  /* 0x000000090a00720b */ /* 0x000fe40003f1d000 */
[----:B------:R-:W-:Y:S02]  /*0540*/  LOP3.LUT R8, R8, 0x800000, RZ, 0xfc, !PT ;  /* 0x0080000008087812 */ /* 0x000fe400078efcff */
[----:B------:R-:W-:Y:S02]  /*0550*/  SEL R9, RZ, 0xffffffff, !P0 ;  /* 0xffffffffff097807 */ /* 0x000fe40004000000 */
[----:B------:R-:W-:Y:S02]  /*0560*/  LOP3.LUT R10, R11, R8, RZ, 0xc0, !PT ;  /* 0x000000080b0a7212 */ /* 0x000fe400078ec0ff */
[----:B------:R-:W-:-:S02]  /*0570*/  IADD3 R9, PT, PT, -R9, RZ, RZ ;  /* 0x000000ff09097210 */ /* 0x000fc40007ffe1ff */
[-C--:B------:R-:W-:Y:S02]  /*0580*/  SHF.R.U32.HI R10, RZ, R3.reuse, R10 ;  /* 0x00000003ff0a7219 */ /* 0x080fe4000001160a */
[----:B------:R-:W-:Y:S02]  /*0590*/  LOP3.LUT P1, RZ, R9, R3, R8, 0xf8, !PT ;  /* 0x0000000309ff7212 */ /* 0x000fe4000782f808 */
[C---:B------:R-:W-:Y:S02]  /*05a0*/  LOP3.LUT P0, RZ, R10.reuse, 0x1, RZ, 0xc0, !PT ;  /* 0x000000010aff7812 */ /* 0x040fe4000780c0ff */
[----:B------:R-:W-:-:S04]  /*05b0*/  LOP3.LUT P2, RZ, R10, 0x2, RZ, 0xc0, !PT ;  /* 0x000000020aff7812 */ /* 0x000fc8000784c0ff */
[----:B------:R-:W-:Y:S02]  /*05c0*/  PLOP3.LUT P0, PT, P0, P1, P2, 0xe0, 0x0 ;  /* 0x000000000000781c */ /* 0x000fe40000703c20 */
[----:B------:R-:W-:Y:S02]  /*05d0*/  LOP3.LUT P1, RZ, R0, 0x7fffff, RZ, 0xc0, !PT ;  /* 0x007fffff00ff7812 */ /* 0x000fe4000782c0ff */
[----:B------:R-:W-:-:S05]  /*05e0*/  SEL R3, RZ, 0x1, !P0 ;  /* 0x00000001ff037807 */ /* 0x000fca0004000000 */
[----:B------:R-:W-:-:S05]  /*05f0*/  IMAD.MOV R3, RZ, RZ, -R3 ;  /* 0x000000ffff037224 */ /* 0x000fca00078e0a03 */
[----:B------:R-:W-:Y:S02]  /*0600*/  ISETP.GE.AND P0, PT, R3, RZ, PT ;  /* 0x000000ff0300720c */ /* 0x000fe40003f06270 */
[----:B------:R-:W-:-:S04]  /*0610*/  IADD3 R3, PT, PT, R2, -0xfc, RZ ;  /* 0xffffff0402037810 */ /* 0x000fc80007ffe0ff */
[----:B------:R-:W-:-:S07]  /*0620*/  SHF.R.U32.HI R3, RZ, R3, R8 ;  /* 0x00000003ff037219 */ /* 0x000fce0000011608 */
[----:B------:R-:W-:-:S05]  /*0630*/  @!P0 VIADD R3, R3, 0x1 ;  /* 0x0000000103038836 */ /* 0x000fca0000000000 */
[----:B------:R-:W-:-:S04]  /*0640*/  @!P1 SHF.L.U32 R3, R3, 0x1, RZ ;  /* 0x0000000103039819 */ /* 0x000fc800000006ff */
[----:B------:R-:W-:Y:S01]  /*0650*/  LOP3.LUT R3, R3, 0x80000000, R0, 0xf8, !PT ;  /* 0x8000000003037812 */ /* 0x000fe200078ef800 */
[----:B------:R-:W-:Y:S06]  /*0660*/  BRA `(.L_x_6) ;  /* 0x0000000000047947 */ /* 0x000fec0003800000 */
.L_x_7:
[----:B------:R0:W1:Y:S02]  /*0670*/  MUFU.RCP R3, R0 ;  /* 0x0000000000037308 */ /* 0x0000640000001000 */
.L_x_6:
[----:B------:R-:W-:Y:S05]  /*0680*/  BSYNC.RECONVERGENT B1 ;  /* 0x0000000000017941 */ /* 0x000fea0003800200 */
.L_x_4:
[----:B------:R-:W-:-:S04]  /*0690*/  IMAD.MOV.U32 R7, RZ, RZ, 0x0 ;  /* 0x00000000ff077424 */ /* 0x000fc800078e00ff */
[----:B01----:R-:W-:Y:S05]  /*06a0*/  RET.REL.NODEC R6 `(_Z6runGPUPfPiS0_S0_S0_S_S_ii) ;  /* 0xfffffff806547950 */ /* 0x003fea0003c3ffff */
.L_x_8:
        /* <DEDUP_REMOVED lines=13> */
.L_x_9:


//--------------------- .nv.shared.reserved.0     --------------------------
	.section	.nv.shared.reserved.0,"aw",@nobits
	.weak		__nv_reservedSMEM_offset_0_alias
	.size		__nv_reservedSMEM_offset_0_alias, 0, 64
	.other		__nv_reservedSMEM_offset_0_alias,@"STO_CUDA_RESERVED_SHARED STV_DEFAULT"
__nv_reservedSMEM_offset_0_alias:
	.zero		0
	.zero		64


//--------------------- .nv.constant0._Z8learnGPUffPfS_PiS0_S0_S0_S_S_S_S_iiS_ --------------------------
	.section	.nv.constant0._Z8learnGPUffPfS_PiS0_S0_S0_S_S_S_S_iiS_,"a",@progbits
	.sectionflags	@""
	.align	4
.nv.constant0._Z8learnGPUffPfS_PiS0_S0_S0_S_S_S_S_iiS_:
	.zero		1000


//--------------------- .nv.constant0._Z6runGPUPfPiS0_S0_S0_S_S_ii --------------------------
	.section	.nv.constant0._Z6runGPUPfPiS0_S0_S0_S_S_ii,"a",@progbits
	.sectionflags	@""
	.align	4
.nv.constant0._Z6runGPUPfPiS0_S0_S0_S_S_ii:
	.zero		960


//--------------------- SYMBOLS --------------------------

	.type		.nv.reservedSmem.offset0,@object
	.size		.nv.reservedSmem.offset0,0x4
